//
// Generated by NVIDIA NVVM Compiler
//
// Compiler Build ID: CL-36424714
// Cuda compilation tools, release 13.0, V13.0.88
// Based on NVVM 20.0.0
//

.version 9.0
.target sm_100
.address_size 64

	// .globl	_Z17compute_distancesPfS_S_ii

.visible .entry _Z17compute_distancesPfS_S_ii(
	.param .u64 .ptr .align 1 _Z17compute_distancesPfS_S_ii_param_0,
	.param .u64 .ptr .align 1 _Z17compute_distancesPfS_S_ii_param_1,
	.param .u64 .ptr .align 1 _Z17compute_distancesPfS_S_ii_param_2,
	.param .u32 _Z17compute_distancesPfS_S_ii_param_3,
	.param .u32 _Z17compute_distancesPfS_S_ii_param_4
)
{
	.reg .pred 	%p<11>;
	.reg .b32 	%r<38>;
	.reg .b32 	%f<142>;
	.reg .b64 	%rd<31>;

	ld.param.u64 	%rd11, [_Z17compute_distancesPfS_S_ii_param_0];
	ld.param.u64 	%rd12, [_Z17compute_distancesPfS_S_ii_param_1];
	ld.param.u64 	%rd10, [_Z17compute_distancesPfS_S_ii_param_2];
	ld.param.u32 	%r23, [_Z17compute_distancesPfS_S_ii_param_3];
	ld.param.u32 	%r24, [_Z17compute_distancesPfS_S_ii_param_4];
	cvta.to.global.u64 	%rd1, %rd12;
	cvta.to.global.u64 	%rd2, %rd11;
	mov.u32 	%r25, %ctaid.x;
	mov.u32 	%r26, %ntid.x;
	mov.u32 	%r27, %tid.x;
	mad.lo.s32 	%r1, %r25, %r26, %r27;
	setp.ge.s32 	%p1, %r1, %r24;
	@%p1 bra 	$L__BB0_15;
	setp.lt.s32 	%p2, %r23, 1;
	mov.f32 	%f141, 0f00000000;
	@%p2 bra 	$L__BB0_14;
	mul.lo.s32 	%r2, %r23, %r1;
	and.b32  	%r3, %r23, 15;
	setp.lt.u32 	%p3, %r23, 16;
	mov.f32 	%f141, 0f00000000;
	mov.b32 	%r34, 0;
	@%p3 bra 	$L__BB0_5;
	and.b32  	%r34, %r23, 2147483632;
	neg.s32 	%r32, %r34;
	add.s64 	%rd3, %rd2, 32;
	add.s64 	%rd29, %rd1, 32;
	mov.f32 	%f141, 0f00000000;
	mov.u32 	%r31, %r2;
$L__BB0_4:
	.pragma "nounroll";
	mul.wide.s32 	%rd13, %r31, 4;
	add.s64 	%rd14, %rd3, %rd13;
	ld.global.f32 	%f18, [%rd14+-32];
	ld.global.f32 	%f19, [%rd29+-32];
	sub.f32 	%f20, %f18, %f19;
	fma.rn.f32 	%f21, %f20, %f20, %f141;
	ld.global.f32 	%f22, [%rd14+-28];
	ld.global.f32 	%f23, [%rd29+-28];
	sub.f32 	%f24, %f22, %f23;
	fma.rn.f32 	%f25, %f24, %f24, %f21;
	ld.global.f32 	%f26, [%rd14+-24];
	ld.global.f32 	%f27, [%rd29+-24];
	sub.f32 	%f28, %f26, %f27;
	fma.rn.f32 	%f29, %f28, %f28, %f25;
	ld.global.f32 	%f30, [%rd14+-20];
	ld.global.f32 	%f31, [%rd29+-20];
	sub.f32 	%f32, %f30, %f31;
	fma.rn.f32 	%f33, %f32, %f32, %f29;
	ld.global.f32 	%f34, [%rd14+-16];
	ld.global.f32 	%f35, [%rd29+-16];
	sub.f32 	%f36, %f34, %f35;
	fma.rn.f32 	%f37, %f36, %f36, %f33;
	ld.global.f32 	%f38, [%rd14+-12];
	ld.global.f32 	%f39, [%rd29+-12];
	sub.f32 	%f40, %f38, %f39;
	fma.rn.f32 	%f41, %f40, %f40, %f37;
	ld.global.f32 	%f42, [%rd14+-8];
	ld.global.f32 	%f43, [%rd29+-8];
	sub.f32 	%f44, %f42, %f43;
	fma.rn.f32 	%f45, %f44, %f44, %f41;
	ld.global.f32 	%f46, [%rd14+-4];
	ld.global.f32 	%f47, [%rd29+-4];
	sub.f32 	%f48, %f46, %f47;
	fma.rn.f32 	%f49, %f48, %f48, %f45;
	ld.global.f32 	%f50, [%rd14];
	ld.global.f32 	%f51, [%rd29];
	sub.f32 	%f52, %f50, %f51;
	fma.rn.f32 	%f53, %f52, %f52, %f49;
	ld.global.f32 	%f54, [%rd14+4];
	ld.global.f32 	%f55, [%rd29+4];
	sub.f32 	%f56, %f54, %f55;
	fma.rn.f32 	%f57, %f56, %f56, %f53;
	ld.global.f32 	%f58, [%rd14+8];
	ld.global.f32 	%f59, [%rd29+8];
	sub.f32 	%f60, %f58, %f59;
	fma.rn.f32 	%f61, %f60, %f60, %f57;
	ld.global.f32 	%f62, [%rd14+12];
	ld.global.f32 	%f63, [%rd29+12];
	sub.f32 	%f64, %f62, %f63;
	fma.rn.f32 	%f65, %f64, %f64, %f61;
	ld.global.f32 	%f66, [%rd14+16];
	ld.global.f32 	%f67, [%rd29+16];
	sub.f32 	%f68, %f66, %f67;
	fma.rn.f32 	%f69, %f68, %f68, %f65;
	ld.global.f32 	%f70, [%rd14+20];
	ld.global.f32 	%f71, [%rd29+20];
	sub.f32 	%f72, %f70, %f71;
	fma.rn.f32 	%f73, %f72, %f72, %f69;
	ld.global.f32 	%f74, [%rd14+24];
	ld.global.f32 	%f75, [%rd29+24];
	sub.f32 	%f76, %f74, %f75;
	fma.rn.f32 	%f77, %f76, %f76, %f73;
	ld.global.f32 	%f78, [%rd14+28];
	ld.global.f32 	%f79, [%rd29+28];
	sub.f32 	%f80, %f78, %f79;
	fma.rn.f32 	%f141, %f80, %f80, %f77;
	add.s32 	%r32, %r32, 16;
	add.s32 	%r31, %r31, 16;
	add.s64 	%rd29, %rd29, 64;
	setp.ne.s32 	%p4, %r32, 0;
	@%p4 bra 	$L__BB0_4;
$L__BB0_5:
	setp.eq.s32 	%p5, %r3, 0;
	@%p5 bra 	$L__BB0_14;
	and.b32  	%r11, %r23, 7;
	setp.lt.u32 	%p6, %r3, 8;
	@%p6 bra 	$L__BB0_8;
	add.s32 	%r29, %r34, %r2;
	mul.wide.s32 	%rd15, %r29, 4;
	add.s64 	%rd16, %rd2, %rd15;
	ld.global.f32 	%f82, [%rd16];
	mul.wide.u32 	%rd17, %r34, 4;
	add.s64 	%rd18, %rd1, %rd17;
	ld.global.f32 	%f83, [%rd18];
	sub.f32 	%f84, %f82, %f83;
	fma.rn.f32 	%f85, %f84, %f84, %f141;
	ld.global.f32 	%f86, [%rd16+4];
	ld.global.f32 	%f87, [%rd18+4];
	sub.f32 	%f88, %f86, %f87;
	fma.rn.f32 	%f89, %f88, %f88, %f85;
	ld.global.f32 	%f90, [%rd16+8];
	ld.global.f32 	%f91, [%rd18+8];
	sub.f32 	%f92, %f90, %f91;
	fma.rn.f32 	%f93, %f92, %f92, %f89;
	ld.global.f32 	%f94, [%rd16+12];
	ld.global.f32 	%f95, [%rd18+12];
	sub.f32 	%f96, %f94, %f95;
	fma.rn.f32 	%f97, %f96, %f96, %f93;
	ld.global.f32 	%f98, [%rd16+16];
	ld.global.f32 	%f99, [%rd18+16];
	sub.f32 	%f100, %f98, %f99;
	fma.rn.f32 	%f101, %f100, %f100, %f97;
	ld.global.f32 	%f102, [%rd16+20];
	ld.global.f32 	%f103, [%rd18+20];
	sub.f32 	%f104, %f102, %f103;
	fma.rn.f32 	%f105, %f104, %f104, %f101;
	ld.global.f32 	%f106, [%rd16+24];
	ld.global.f32 	%f107, [%rd18+24];
	sub.f32 	%f108, %f106, %f107;
	fma.rn.f32 	%f109, %f108, %f108, %f105;
	ld.global.f32 	%f110, [%rd16+28];
	ld.global.f32 	%f111, [%rd18+28];
	sub.f32 	%f112, %f110, %f111;
	fma.rn.f32 	%f141, %f112, %f112, %f109;
	add.s32 	%r34, %r34, 8;
$L__BB0_8:
	setp.eq.s32 	%p7, %r11, 0;
	@%p7 bra 	$L__BB0_14;
	and.b32  	%r14, %r23, 3;
	setp.lt.u32 	%p8, %r11, 4;
	@%p8 bra 	$L__BB0_11;
	add.s32 	%r30, %r34, %r2;
	mul.wide.s32 	%rd19, %r30, 4;
	add.s64 	%rd20, %rd2, %rd19;
	ld.global.f32 	%f114, [%rd20];
	mul.wide.u32 	%rd21, %r34, 4;
	add.s64 	%rd22, %rd1, %rd21;
	ld.global.f32 	%f115, [%rd22];
	sub.f32 	%f116, %f114, %f115;
	fma.rn.f32 	%f117, %f116, %f116, %f141;
	ld.global.f32 	%f118, [%rd20+4];
	ld.global.f32 	%f119, [%rd22+4];
	sub.f32 	%f120, %f118, %f119;
	fma.rn.f32 	%f121, %f120, %f120, %f117;
	ld.global.f32 	%f122, [%rd20+8];
	ld.global.f32 	%f123, [%rd22+8];
	sub.f32 	%f124, %f122, %f123;
	fma.rn.f32 	%f125, %f124, %f124, %f121;
	ld.global.f32 	%f126, [%rd20+12];
	ld.global.f32 	%f127, [%rd22+12];
	sub.f32 	%f128, %f126, %f127;
	fma.rn.f32 	%f141, %f128, %f128, %f125;
	add.s32 	%r34, %r34, 4;
$L__BB0_11:
	setp.eq.s32 	%p9, %r14, 0;
	@%p9 bra 	$L__BB0_14;
	mul.wide.u32 	%rd23, %r34, 4;
	add.s64 	%rd30, %rd1, %rd23;
	add.s32 	%r37, %r34, %r2;
	neg.s32 	%r36, %r14;
$L__BB0_13:
	.pragma "nounroll";
	mul.wide.s32 	%rd24, %r37, 4;
	add.s64 	%rd25, %rd2, %rd24;
	ld.global.f32 	%f129, [%rd25];
	ld.global.f32 	%f130, [%rd30];
	sub.f32 	%f131, %f129, %f130;
	fma.rn.f32 	%f141, %f131, %f131, %f141;
	add.s64 	%rd30, %rd30, 4;
	add.s32 	%r37, %r37, 1;
	add.s32 	%r36, %r36, 1;
	setp.ne.s32 	%p10, %r36, 0;
	@%p10 bra 	$L__BB0_13;
$L__BB0_14:
	sqrt.rn.f32 	%f132, %f141;
	cvta.to.global.u64 	%rd26, %rd10;
	mul.wide.s32 	%rd27, %r1, 4;
	add.s64 	%rd28, %rd26, %rd27;
	st.global.f32 	[%rd28], %f132;
$L__BB0_15:
	ret;

}


// ===== COMPILED SASS (sm_100) =====

	.target	sm_100

	.elftype	@"ET_EXEC"


//--------------------- .note.nv.tkinfo           --------------------------
	.section	.note.nv.tkinfo,"",@"SHT_NOTE"
	.sectionflags	@"SHF_NOTE_NV_TKINFO"
	.tkinfo
        /*0018*/ 	.word	0x00000002
        /*0030*/ 	.string	""
        /*0030*/ 	.string	"ptxas"
        /*0030*/ 	.string	"Cuda compilation tools, release 13.0, V13.0.88"
        /*0030*/ 	.string	"Build cuda_13.0.r13.0/compiler.36424714_0"
        /*0030*/ 	.string	"-arch sm_100 -m 64 "



//--------------------- .note.nv.cuinfo           --------------------------
	.section	.note.nv.cuinfo,"",@"SHT_NOTE"
	.sectionflags	@"SHF_NOTE_NV_CUINFO"
        /*0018*/ 	.short	0x0002
        /*001a*/ 	.short	0x0064
        /*001c*/ 	.short	0x0082
	.zero		2


//--------------------- .nv.info                  --------------------------
	.section	.nv.info,"",@"SHT_CUDA_INFO"
	.align	4


	//----- nvinfo : EIATTR_REGCOUNT
	.align		4
        /*0000*/ 	.byte	0x04, 0x2f
        /*0002*/ 	.short	(.L_1 - .L_0)
	.align		4
.L_0:
        /*0004*/ 	.word	index@(_Z17compute_distancesPfS_S_ii)
        /*0008*/ 	.word	0x0000001f


	//----- nvinfo : EIATTR_FRAME_SIZE
	.align		4
.L_1:
        /*000c*/ 	.byte	0x04, 0x11
        /*000e*/ 	.short	(.L_3 - .L_2)
	.align		4
.L_2:
        /*0010*/ 	.word	index@($__internal_0_$__cuda_sm20_sqrt_rn_f32_slowpath)
        /*0014*/ 	.word	0x00000000


	//----- nvinfo : EIATTR_FRAME_SIZE
	.align		4
.L_3:
        /*0018*/ 	.byte	0x04, 0x11
        /*001a*/ 	.short	(.L_5 - .L_4)
	.align		4
.L_4:
        /*001c*/ 	.word	index@(_Z17compute_distancesPfS_S_ii)
        /*0020*/ 	.word	0x00000000


	//----- nvinfo : EIATTR_MIN_STACK_SIZE
	.align		4
.L_5:
        /*0024*/ 	.byte	0x04, 0x12
        /*0026*/ 	.short	(.L_7 - .L_6)
	.align		4
.L_6:
        /*0028*/ 	.word	index@(_Z17compute_distancesPfS_S_ii)
        /*002c*/ 	.word	0x00000000
.L_7:


//--------------------- .nv.compat                --------------------------
	.section	.nv.compat,"",@"SHT_CUDA_COMPAT_INFO"
	.align	4
        /*0000*/ 	.byte	0x02, 0x09, 0x00, 0x00, 0x02, 0x02, 0x01, 0x00, 0x02, 0x05, 0x05, 0x00, 0x03, 0x07, 0x01, 0x01
        /*0010*/ 	.byte	0x02, 0x03, 0x00, 0x00, 0x02, 0x06, 0x01, 0x00, 0x04, 0x0b, 0x08, 0x00, 0x01, 0x00, 0x00, 0x00
        /*0020*/ 	.byte	0x00, 0x00, 0x00, 0x00


//--------------------- .nv.info._Z17compute_distancesPfS_S_ii --------------------------
	.section	.nv.info._Z17compute_distancesPfS_S_ii,"",@"SHT_CUDA_INFO"
	.sectionflags	@""
	.align	4


	//----- nvinfo : EIATTR_CUDA_API_VERSION
	.align		4
        /*0000*/ 	.byte	0x04, 0x37
        /*0002*/ 	.short	(.L_9 - .L_8)
.L_8:
        /*0004*/ 	.word	0x00000082


	//----- nvinfo : EIATTR_KPARAM_INFO
	.align		4
.L_9:
        /*0008*/ 	.byte	0x04, 0x17
        /*000a*/ 	.short	(.L_11 - .L_10)
.L_10:
        /*000c*/ 	.word	0x00000000
        /*0010*/ 	.short	0x0004
        /*0012*/ 	.short	0x001c
        /*0014*/ 	.byte	0x00, 0xf0, 0x11, 0x00


	//----- nvinfo : EIATTR_KPARAM_INFO
	.align		4
.L_11:
        /*0018*/ 	.byte	0x04, 0x17
        /*001a*/ 	.short	(.L_13 - .L_12)
.L_12:
        /*001c*/ 	.word	0x00000000
        /*0020*/ 	.short	0x0003
        /*0022*/ 	.short	0x0018
        /*0024*/ 	.byte	0x00, 0xf0, 0x11, 0x00


	//----- nvinfo : EIATTR_KPARAM_INFO
	.align		4
.L_13:
        /*0028*/ 	.byte	0x04, 0x17
        /*002a*/ 	.short	(.L_15 - .L_14)
.L_14:
        /*002c*/ 	.word	0x00000000
        /*0030*/ 	.short	0x0002
        /*0032*/ 	.short	0x0010
        /*0034*/ 	.byte	0x00, 0xf5, 0x21, 0x00


	//----- nvinfo : EIATTR_KPARAM_INFO
	.align		4
.L_15:
        /*0038*/ 	.byte	0x04, 0x17
        /*003a*/ 	.short	(.L_17 - .L_16)
.L_16:
        /*003c*/ 	.word	0x00000000
        /*0040*/ 	.short	0x0001
        /*0042*/ 	.short	0x0008
        /*0044*/ 	.byte	0x00, 0xf5, 0x21, 0x00


	//----- nvinfo : EIATTR_KPARAM_INFO
	.align		4
.L_17:
        /*0048*/ 	.byte	0x04, 0x17
        /*004a*/ 	.short	(.L_19 - .L_18)
.L_18:
        /*004c*/ 	.word	0x00000000
        /*0050*/ 	.short	0x0000
        /*0052*/ 	.short	0x0000
        /*0054*/ 	.byte	0x00, 0xf5, 0x21, 0x00


	//----- nvinfo : EIATTR_SPARSE_MMA_MASK
	.align		4
.L_19:
        /*0058*/ 	.byte	0x03, 0x50
        /*005a*/ 	.short	0x0000


	//----- nvinfo : EIATTR_MAXREG_COUNT
	.align		4
        /*005c*/ 	.byte	0x03, 0x1b
        /*005e*/ 	.short	0x00ff


	//----- nvinfo : EIATTR_MERCURY_ISA_VERSION
	.align		4
        /*0060*/ 	.byte	0x03, 0x5f
        /*0062*/ 	.short	0x0101


	//----- nvinfo : EIATTR_VRC_CTA_INIT_COUNT
	.align		4
        /*0064*/ 	.byte	0x02, 0x4a
	.zero		1
	.zero		1


	//----- nvinfo : EIATTR_EXIT_INSTR_OFFSETS
	.align		4
        /*0068*/ 	.byte	0x04, 0x1c
        /*006a*/ 	.short	(.L_21 - .L_20)


	//   ....[0]....
.L_20:
        /*006c*/ 	.word	0x00000070


	//   ....[1]....
        /*0070*/ 	.word	0x00000d40


	//----- nvinfo : EIATTR_CRS_STACK_SIZE
	.align		4
.L_21:
        /*0074*/ 	.byte	0x04, 0x1e
        /*0076*/ 	.short	(.L_23 - .L_22)
.L_22:
        /*0078*/ 	.word	0x00000000


	//----- nvinfo : EIATTR_CBANK_PARAM_SIZE
	.align		4
.L_23:
        /*007c*/ 	.byte	0x03, 0x19
        /*007e*/ 	.short	0x0020


	//----- nvinfo : EIATTR_PARAM_CBANK
	.align		4
        /*0080*/ 	.byte	0x04, 0x0a
        /*0082*/ 	.short	(.L_25 - .L_24)
	.align		4
.L_24:
        /*0084*/ 	.word	index@(.nv.constant0._Z17compute_distancesPfS_S_ii)
        /*0088*/ 	.short	0x0380
        /*008a*/ 	.short	0x0020


	//----- nvinfo : EIATTR_SW_WAR
	.align		4
.L_25:
        /*008c*/ 	.byte	0x04, 0x36
        /*008e*/ 	.short	(.L_27 - .L_26)
.L_26:
        /*0090*/ 	.word	0x00000008
.L_27:


//--------------------- .nv.callgraph             --------------------------
	.section	.nv.callgraph,"",@"SHT_CUDA_CALLGRAPH"
	.align	4
	.sectionentsize	8
	.align		4
        /*0000*/ 	.word	0x00000000
	.align		4
        /*0004*/ 	.word	0xffffffff
	.align		4
        /*0008*/ 	.word	0x00000000
	.align		4
        /*000c*/ 	.word	0xfffffffe
	.align		4
        /*0010*/ 	.word	0x00000000
	.align		4
        /*0014*/ 	.word	0xfffffffd
	.align		4
        /*0018*/ 	.word	0x00000000
	.align		4
        /*001c*/ 	.word	0xfffffffc


//--------------------- .text._Z17compute_distancesPfS_S_ii --------------------------
	.section	.text._Z17compute_distancesPfS_S_ii,"ax",@progbits
	.align	128
        .global         _Z17compute_distancesPfS_S_ii
        .type           _Z17compute_distancesPfS_S_ii,@function
        .size           _Z17compute_distancesPfS_S_ii,(.L_x_11 - _Z17compute_distancesPfS_S_ii)
        .other          _Z17compute_distancesPfS_S_ii,@"STO_CUDA_ENTRY STV_DEFAULT"
_Z17compute_distancesPfS_S_ii:
.text._Z17compute_distancesPfS_S_ii:
[----:B------:R-:W-:Y:S01]  /*0000*/  LDC R1, c[0x0][0x37c] ;  /* 0x0000df00ff017b82 */ /* 0x000fe20000000800 */
[----:B------:R-:W0:Y:S07]  /*0010*/  S2R R3, SR_TID.X ;  /* 0x0000000000037919 */ /* 0x000e2e0000002100 */
[----:B------:R-:W0:Y:S01]  /*0020*/  S2UR UR4, SR_CTAID.X ;  /* 0x00000000000479c3 */ /* 0x000e220000002500 */
[----:B------:R-:W1:Y:S07]  /*0030*/  LDCU UR5, c[0x0][0x39c] ;  /* 0x00007380ff0577ac */ /* 0x000e6e0008000800 */
[----:B------:R-:W0:Y:S02]  /*0040*/  LDC R6, c[0x0][0x360] ;  /* 0x0000d800ff067b82 */ /* 0x000e240000000800 */
[----:B0-----:R-:W-:-:S05]  /*0050*/  IMAD R6, R6, UR4, R3 ;  /* 0x0000000406067c24 */ /* 0x001fca000f8e0203 */
[----:B-1----:R-:W-:-:S13]  /*0060*/  ISETP.GE.AND P0, PT, R6, UR5, PT ;  /* 0x0000000506007c0c */ /* 0x002fda000bf06270 */
[----:B------:R-:W-:Y:S05]  /*0070*/  @P0 EXIT ;  /* 0x000000000000094d */ /* 0x000fea0003800000 */
[----:B------:R-:W0:Y:S01]  /*0080*/  LDCU UR8, c[0x0][0x398] ;  /* 0x00007300ff0877ac */ /* 0x000e220008000800 */
[----:B------:R-:W-:Y:S01]  /*0090*/  HFMA2 R13, -RZ, RZ, 0, 0 ;  /* 0x00000000ff0d7431 */ /* 0x000fe200000001ff */
[----:B------:R-:W1:Y:S01]  /*00a0*/  LDCU.64 UR16, c[0x0][0x358] ;  /* 0x00006b00ff1077ac */ /* 0x000e620008000a00 */
[----:B0-----:R-:W-:-:S09]  /*00b0*/  UISETP.GE.AND UP0, UPT, UR8, 0x1, UPT ;  /* 0x000000010800788c */ /* 0x001fd2000bf06270 */
[----:B-1----:R-:W-:Y:S05]  /*00c0*/  BRA.U !UP0, `(.L_x_0) ;  /* 0x0000000908d87547 */ /* 0x002fea000b800000 */
[----:B------:R-:W-:Y:S02]  /*00d0*/  UISETP.GE.U32.AND UP1, UPT, UR8, 0x10, UPT ;  /* 0x000000100800788c */ /* 0x000fe4000bf26070 */
[----:B------:R-:W-:Y:S01]  /*00e0*/  IMAD R0, R6, UR8, RZ ;  /* 0x0000000806007c24 */ /* 0x000fe2000f8e02ff */
[----:B------:R-:W-:Y:S01]  /*00f0*/  ULOP3.LUT UR9, UR8, 0xf, URZ, 0xc0, !UPT ;  /* 0x0000000f08097892 */ /* 0x000fe2000f8ec0ff */
[----:B------:R-:W-:Y:S02]  /*0100*/  MOV R13, RZ ;  /* 0x000000ff000d7202 */ /* 0x000fe40000000f00 */
[----:B------:R-:W-:Y:S01]  /*0110*/  MOV R7, RZ ;  /* 0x000000ff00077202 */ /* 0x000fe20000000f00 */
[----:B------:R-:W-:Y:S02]  /*0120*/  UISETP.NE.AND UP0, UPT, UR9, URZ, UPT ;  /* 0x000000ff0900728c */ /* 0x000fe4000bf05270 */
[----:B------:R-:W-:Y:S09]  /*0130*/  BRA.U !UP1, `(.L_x_1) ;  /* 0x0000000509547547 */ /* 0x000ff2000b800000 */
[----:B------:R-:W0:Y:S01]  /*0140*/  LDCU.128 UR12, c[0x0][0x380] ;  /* 0x00007000ff0c77ac */ /* 0x000e220008000c00 */
[----:B------:R-:W-:Y:S02]  /*0150*/  MOV R13, RZ ;  /* 0x000000ff000d7202 */ /* 0x000fe40000000f00 */
[----:B------:R-:W-:Y:S01]  /*0160*/  MOV R8, R0 ;  /* 0x0000000000087202 */ /* 0x000fe20000000f00 */
[----:B------:R-:W-:-:S04]  /*0170*/  ULOP3.LUT UR10, UR8, 0x7ffffff0, URZ, 0xc0, !UPT ;  /* 0x7ffffff0080a7892 */ /* 0x000fc8000f8ec0ff */
[----:B------:R-:W-:Y:S02]  /*0180*/  UIADD3 UR11, UPT, UPT, -UR10, URZ, URZ ;  /* 0x000000ff0a0b7290 */ /* 0x000fe4000fffe1ff */
[----:B------:R-:W-:Y:S01]  /*0190*/  MOV R7, UR10 ;  /* 0x0000000a00077c02 */ /* 0x000fe20008000f00 */
[----:B0-----:R-:W-:Y:S02]  /*01a0*/  UIADD3 UR4, UP2, UPT, UR14, 0x20, URZ ;  /* 0x000000200e047890 */ /* 0x001fe4000ff5e0ff */
[----:B------:R-:W-:Y:S02]  /*01b0*/  UIADD3 UR6, UP1, UPT, UR12, 0x20, URZ ;  /* 0x000000200c067890 */ /* 0x000fe4000ff3e0ff */
[----:B------:R-:W-:Y:S02]  /*01c0*/  UIADD3.X UR5, UPT, UPT, URZ, UR15, URZ, UP2, !UPT ;  /* 0x0000000fff057290 */ /* 0x000fe400097fe4ff */
[----:B------:R-:W-:Y:S01]  /*01d0*/  MOV R2, UR4 ;  /* 0x0000000400027c02 */ /* 0x000fe20008000f00 */
[----:B------:R-:W-:-:S03]  /*01e0*/  UIADD3.X UR7, UPT, UPT, URZ, UR13, URZ, UP1, !UPT ;  /* 0x0000000dff077290 */ /* 0x000fc60008ffe4ff */
[----:B------:R-:W-:-:S09]  /*01f0*/  MOV R3, UR5 ;  /* 0x0000000500037c02 */ /* 0x000fd20008000f00 */
.L_x_2:
[----:B------:R-:W-:Y:S01]  /*0200*/  MOV R4, UR6 ;  /* 0x0000000600047c02 */ /* 0x000fe20008000f00 */
[----:B------:R-:W2:Y:S01]  /*0210*/  LDG.E R10, desc[UR16][R2.64+-0x20] ;  /* 0xffffe010020a7981 */ /* 0x000ea2000c1e1900 */
[----:B------:R-:W-:-:S03]  /*0220*/  MOV R5, UR7 ;  /* 0x0000000700057c02 */ /* 0x000fc60008000f00 */
[----:B------:R-:W3:Y:S01]  /*0230*/  LDG.E R25, desc[UR16][R2.64+-0x1c] ;  /* 0xffffe41002197981 */ /* 0x000ee2000c1e1900 */
[----:B------:R-:W-:-:S03]  /*0240*/  IMAD.WIDE R4, R8, 0x4, R4 ;  /* 0x0000000408047825 */ /* 0x000fc600078e0204 */
[----:B------:R-:W4:Y:S04]  /*0250*/  LDG.E R15, desc[UR16][R2.64+-0x18] ;  /* 0xffffe810020f7981 */ /* 0x000f28000c1e1900 */
[----:B------:R-:W2:Y:S04]  /*0260*/  LDG.E R9, desc[UR16][R4.64+-0x20] ;  /* 0xffffe01004097981 */ /* 0x000ea8000c1e1900 */
[----:B------:R-:W3:Y:S04]  /*0270*/  LDG.E R24, desc[UR16][R4.64+-0x1c] ;  /* 0xffffe41004187981 */ /* 0x000ee8000c1e1900 */
[----:B------:R-:W4:Y:S04]  /*0280*/  LDG.E R16, desc[UR16][R4.64+-0x18] ;  /* 0xffffe81004107981 */ /* 0x000f28000c1e1900 */
[----:B------:R-:W5:Y:S04]  /*0290*/  LDG.E R17, desc[UR16][R2.64+-0x14] ;  /* 0xffffec1002117981 */ /* 0x000f68000c1e1900 */
        /* <DEDUP_REMOVED lines=8> */
[----:B------:R-:W5:Y:S01]  /*0320*/  LDG.E R27, desc[UR16][R2.64+0x1c] ;  /* 0x00001c10021b7981 */ /* 0x000f62000c1e1900 */
[----:B--2---:R-:W-:-:S03]  /*0330*/  FADD R14, R9, -R10 ;  /* 0x8000000a090e7221 */ /* 0x004fc60000000000 */
[----:B------:R-:W2:Y:S01]  /*0340*/  LDG.E R9, desc[UR16][R2.64+-0x4] ;  /* 0xfffffc1002097981 */ /* 0x000ea2000c1e1900 */
[----:B------:R-:W-:Y:S01]  /*0350*/  FFMA R23, R14, R14, R13 ;  /* 0x0000000e0e177223 */ /* 0x000fe2000000000d */
[----:B---3--:R-:W-:Y:S02]  /*0360*/  FADD R24, R24, -R25 ;  /* 0x8000001918187221 */ /* 0x008fe40000000000 */
[----:B------:R-:W2:Y:S02]  /*0370*/  LDG.E R10, desc[UR16][R4.64+-0x4] ;  /* 0xfffffc10040a7981 */ /* 0x000ea4000c1e1900 */
[----:B------:R-:W-:Y:S01]  /*0380*/  FFMA R23, R24, R24, R23 ;  /* 0x0000001818177223 */ /* 0x000fe20000000017 */
[----:B----4-:R-:W-:Y:S01]  /*0390*/  FADD R24, R16, -R15 ;  /* 0x8000000f10187221 */ /* 0x010fe20000000000 */
[----:B------:R-:W3:Y:S04]  /*03a0*/  LDG.E R14, desc[UR16][R2.64] ;  /* 0x00000010020e7981 */ /* 0x000ee8000c1e1900 */
[----:B------:R-:W3:Y:S01]  /*03b0*/  LDG.E R13, desc[UR16][R4.64] ;  /* 0x00000010040d7981 */ /* 0x000ee2000c1e1900 */
[----:B------:R-:W-:Y:S01]  /*03c0*/  FFMA R23, R24, R24, R23 ;  /* 0x0000001818177223 */ /* 0x000fe20000000017 */
[----:B-----5:R-:W-:-:S02]  /*03d0*/  FADD R24, R18, -R17 ;  /* 0x8000001112187221 */ /* 0x020fc40000000000 */
[----:B------:R-:W4:Y:S04]  /*03e0*/  LDG.E R15, desc[UR16][R2.64+0x4] ;  /* 0x00000410020f7981 */ /* 0x000f28000c1e1900 */
[----:B------:R-:W4:Y:S01]  /*03f0*/  LDG.E R16, desc[UR16][R4.64+0x4] ;  /* 0x0000041004107981 */ /* 0x000f22000c1e1900 */
[----:B------:R-:W-:Y:S01]  /*0400*/  FFMA R23, R24, R24, R23 ;  /* 0x0000001818177223 */ /* 0x000fe20000000017 */
[----:B------:R-:W-:Y:S02]  /*0410*/  FADD R24, R20, -R19 ;  /* 0x8000001314187221 */ /* 0x000fe40000000000 */
[----:B------:R-:W5:Y:S04]  /*0420*/  LDG.E R17, desc[UR16][R2.64+0x8] ;  /* 0x0000081002117981 */ /* 0x000f68000c1e1900 */
[----:B------:R-:W5:Y:S01]  /*0430*/  LDG.E R18, desc[UR16][R4.64+0x8] ;  /* 0x0000081004127981 */ /* 0x000f62000c1e1900 */
[----:B------:R-:W-:Y:S01]  /*0440*/  FFMA R23, R24, R24, R23 ;  /* 0x0000001818177223 */ /* 0x000fe20000000017 */
[----:B------:R-:W-:-:S02]  /*0450*/  FADD R24, R22, -R21 ;  /* 0x8000001516187221 */ /* 0x000fc40000000000 */
[----:B------:R-:W5:Y:S04]  /*0460*/  LDG.E R19, desc[UR16][R2.64+0xc] ;  /* 0x00000c1002137981 */ /* 0x000f68000c1e1900 */
[----:B------:R-:W5:Y:S01]  /*0470*/  LDG.E R20, desc[UR16][R4.64+0xc] ;  /* 0x00000c1004147981 */ /* 0x000f62000c1e1900 */
[----:B------:R-:W-:-:S03]  /*0480*/  FFMA R23, R24, R24, R23 ;  /* 0x0000001818177223 */ /* 0x000fc60000000017 */
[----:B------:R-:W5:Y:S04]  /*0490*/  LDG.E R21, desc[UR16][R2.64+0x10] ;  /* 0x0000101002157981 */ /* 0x000f68000c1e1900 */
[----:B------:R-:W5:Y:S01]  /*04a0*/  LDG.E R22, desc[UR16][R4.64+0x10] ;  /* 0x0000101004167981 */ /* 0x000f62000c1e1900 */
[----:B------:R-:W-:-:S03]  /*04b0*/  FADD R28, R11, -R12 ;  /* 0x8000000c0b1c7221 */ /* 0x000fc60000000000 */
[----:B------:R-:W5:Y:S04]  /*04c0*/  LDG.E R24, desc[UR16][R2.64+0x14] ;  /* 0x0000141002187981 */ /* 0x000f68000c1e1900 */
[----:B------:R-:W5:Y:S04]  /*04d0*/  LDG.E R25, desc[UR16][R4.64+0x14] ;  /* 0x0000141004197981 */ /* 0x000f68000c1e1900 */
[----:B------:R0:W5:Y:S04]  /*04e0*/  LDG.E R11, desc[UR16][R2.64+0x18] ;  /* 0x00001810020b7981 */ /* 0x000168000c1e1900 */
[----:B------:R-:W5:Y:S01]  /*04f0*/  LDG.E R12, desc[UR16][R4.64+0x18] ;  /* 0x00001810040c7981 */ /* 0x000f62000c1e1900 */
[----:B------:R-:W-:Y:S01]  /*0500*/  FFMA R23, R28, R28, R23 ;  /* 0x0000001c1c177223 */ /* 0x000fe20000000017 */
[----:B------:R-:W-:-:S04]  /*0510*/  UIADD3 UR11, UPT, UPT, UR11, 0x10, URZ ;  /* 0x000000100b0b7890 */ /* 0x000fc8000fffe0ff */
[----:B------:R-:W-:Y:S01]  /*0520*/  UISETP.NE.AND UP1, UPT, UR11, URZ, UPT ;  /* 0x000000ff0b00728c */ /* 0x000fe2000bf25270 */
[----:B0-----:R-:W-:Y:S01]  /*0530*/  IADD3 R2, P0, PT, R2, 0x40, RZ ;  /* 0x0000004002027810 */ /* 0x001fe20007f1e0ff */
[----:B------:R-:W-:Y:S01]  /*0540*/  FADD R26, R26, -R27 ;  /* 0x8000001b1a1a7221 */ /* 0x000fe20000000000 */
[----:B------:R-:W-:Y:S02]  /*0550*/  IADD3 R8, PT, PT, R8, 0x10, RZ ;  /* 0x0000001008087810 */ /* 0x000fe40007ffe0ff */
[----:B------:R-:W-:Y:S01]  /*0560*/  IADD3.X R3, PT, PT, RZ, R3, RZ, P0, !PT ;  /* 0x00000003ff037210 */ /* 0x000fe200007fe4ff */
[----:B--2---:R-:W-:-:S04]  /*0570*/  FADD R10, R10, -R9 ;  /* 0x800000090a0a7221 */ /* 0x004fc80000000000 */
[----:B------:R-:W-:Y:S01]  /*0580*/  FFMA R23, R10, R10, R23 ;  /* 0x0000000a0a177223 */ /* 0x000fe20000000017 */
[----:B---3--:R-:W-:-:S04]  /*0590*/  FADD R14, R13, -R14 ;  /* 0x8000000e0d0e7221 */ /* 0x008fc80000000000 */
[----:B------:R-:W-:Y:S01]  /*05a0*/  FFMA R23, R14, R14, R23 ;  /* 0x0000000e0e177223 */ /* 0x000fe20000000017 */
[----:B----4-:R-:W-:-:S04]  /*05b0*/  FADD R16, R16, -R15 ;  /* 0x8000000f10107221 */ /* 0x010fc80000000000 */
[----:B------:R-:W-:Y:S01]  /*05c0*/  FFMA R23, R16, R16, R23 ;  /* 0x0000001010177223 */ /* 0x000fe20000000017 */
[----:B-----5:R-:W-:-:S04]  /*05d0*/  FADD R18, R18, -R17 ;  /* 0x8000001112127221 */ /* 0x020fc80000000000 */
[----:B------:R-:W-:Y:S01]  /*05e0*/  FFMA R23, R18, R18, R23 ;  /* 0x0000001212177223 */ /* 0x000fe20000000017 */
[----:B------:R-:W-:-:S04]  /*05f0*/  FADD R20, R20, -R19 ;  /* 0x8000001314147221 */ /* 0x000fc80000000000 */
[----:B------:R-:W-:Y:S01]  /*0600*/  FFMA R23, R20, R20, R23 ;  /* 0x0000001414177223 */ /* 0x000fe20000000017 */
[----:B------:R-:W-:-:S04]  /*0610*/  FADD R22, R22, -R21 ;  /* 0x8000001516167221 */ /* 0x000fc80000000000 */
[----:B------:R-:W-:Y:S01]  /*0620*/  FFMA R23, R22, R22, R23 ;  /* 0x0000001616177223 */ /* 0x000fe20000000017 */
[----:B------:R-:W-:-:S04]  /*0630*/  FADD R24, R25, -R24 ;  /* 0x8000001819187221 */ /* 0x000fc80000000000 */
[----:B------:R-:W-:Y:S01]  /*0640*/  FFMA R23, R24, R24, R23 ;  /* 0x0000001818177223 */ /* 0x000fe20000000017 */
[----:B------:R-:W-:-:S04]  /*0650*/  FADD R12, R12, -R11 ;  /* 0x8000000b0c0c7221 */ /* 0x000fc80000000000 */
[----:B------:R-:W-:-:S04]  /*0660*/  FFMA R23, R12, R12, R23 ;  /* 0x0000000c0c177223 */ /* 0x000fc80000000017 */
[----:B------:R-:W-:Y:S01]  /*0670*/  FFMA R13, R26, R26, R23 ;  /* 0x0000001a1a0d7223 */ /* 0x000fe20000000017 */
[----:B------:R-:W-:Y:S06]  /*0680*/  BRA.U UP1, `(.L_x_2) ;  /* 0xfffffff901dc7547 */ /* 0x000fec000b83ffff */
.L_x_1:
[----:B------:R-:W-:Y:S05]  /*0690*/  BRA.U !UP0, `(.L_x_0) ;  /* 0x0000000508647547 */ /* 0x000fea000b800000 */
[----:B------:R-:W-:Y:S02]  /*06a0*/  UISETP.GE.U32.AND UP0, UPT, UR9, 0x8, UPT ;  /* 0x000000080900788c */ /* 0x000fe4000bf06070 */
[----:B------:R-:W-:-:S04]  /*06b0*/  ULOP3.LUT UR5, UR8, 0x7, URZ, 0xc0, !UPT ;  /* 0x0000000708057892 */ /* 0x000fc8000f8ec0ff */
[----:B------:R-:W-:-:S03]  /*06c0*/  UISETP.NE.AND UP1, UPT, UR5, URZ, UPT ;  /* 0x000000ff0500728c */ /* 0x000fc6000bf25270 */
[----:B------:R-:W-:Y:S08]  /*06d0*/  BRA.U !UP0, `(.L_x_3) ;  /* 0x0000000108987547 */ /* 0x000ff0000b800000 */
[----:B------:R-:W0:Y:S01]  /*06e0*/  LDC.64 R4, c[0x0][0x380] ;  /* 0x0000e000ff047b82 */ /* 0x000e220000000a00 */
[----:B------:R-:W-:-:S07]  /*06f0*/  IADD3 R9, PT, PT, R0, R7, RZ ;  /* 0x0000000700097210 */ /* 0x000fce0007ffe0ff */
[----:B------:R-:W1:Y:S01]  /*0700*/  LDC.64 R2, c[0x0][0x388] ;  /* 0x0000e200ff027b82 */ /* 0x000e620000000a00 */
[----:B0-----:R-:W-:-:S05]  /*0710*/  IMAD.WIDE R4, R9, 0x4, R4 ;  /* 0x0000000409047825 */ /* 0x001fca00078e0204 */
[----:B------:R-:W2:Y:S01]  /*0720*/  LDG.E R18, desc[UR16][R4.64] ;  /* 0x0000001004127981 */ /* 0x000ea2000c1e1900 */
[----:B-1----:R-:W-:-:S03]  /*0730*/  IMAD.WIDE.U32 R2, R7, 0x4, R2 ;  /* 0x0000000407027825 */ /* 0x002fc600078e0002 */
[----:B------:R-:W3:Y:S04]  /*0740*/  LDG.E R20, desc[UR16][R4.64+0x4] ;  /* 0x0000041004147981 */ /* 0x000ee8000c1e1900 */
[----:B------:R-:W2:Y:S04]  /*0750*/  LDG.E R21, desc[UR16][R2.64] ;  /* 0x0000001002157981 */ /* 0x000ea8000c1e1900 */
[----:B------:R-:W3:Y:S04]  /*0760*/  LDG.E R23, desc[UR16][R2.64+0x4] ;  /* 0x0000041002177981 */ /* 0x000ee8000c1e1900 */
[----:B------:R-:W4:Y:S04]  /*0770*/  LDG.E R22, desc[UR16][R4.64+0x8] ;  /* 0x0000081004167981 */ /* 0x000f28000c1e1900 */
        /* <DEDUP_REMOVED lines=11> */
[----:B------:R-:W-:Y:S01]  /*0830*/  IADD3 R7, PT, PT, R7, 0x8, RZ ;  /* 0x0000000807077810 */ /* 0x000fe20007ffe0ff */
        /* <DEDUP_REMOVED lines=15> */
[----:B------:R-:W-:-:S07]  /*0930*/  FFMA R13, R16, R16, R13 ;  /* 0x00000010100d7223 */ /* 0x000fce000000000d */
.L_x_3:
        /* <DEDUP_REMOVED lines=26> */
[----:B------:R-:W-:-:S07]  /*0ae0*/  FFMA R13, R17, R17, R8 ;  /* 0x00000011110d7223 */ /* 0x000fce0000000008 */
.L_x_4:
[----:B------:R-:W-:Y:S05]  /*0af0*/  BRA.U !UP1, `(.L_x_0) ;  /* 0x00000001094c7547 */ /* 0x000fea000b800000 */
[----:B------:R-:W0:Y:S01]  /*0b00*/  LDC.64 R4, c[0x0][0x388] ;  /* 0x0000e200ff047b82 */ /* 0x000e220000000a00 */
[----:B------:R-:W-:-:S07]  /*0b10*/  UIADD3 UR4, UPT, UPT, -UR4, URZ, URZ ;  /* 0x000000ff04047290 */ /* 0x000fce000fffe1ff */
[----:B------:R-:W1:Y:S01]  /*0b20*/  LDC.64 R2, c[0x0][0x380] ;  /* 0x0000e000ff027b82 */ /* 0x000e620000000a00 */
[----:B0-----:R-:W-:Y:S01]  /*0b30*/  IMAD.WIDE.U32 R4, R7, 0x4, R4 ;  /* 0x0000000407047825 */ /* 0x001fe200078e0004 */
[----:B------:R-:W-:Y:S02]  /*0b40*/  IADD3 R7, PT, PT, R0, R7, RZ ;  /* 0x0000000700077210 */ /* 0x000fe40007ffe0ff */
[----:B------:R-:W-:Y:S02]  /*0b50*/  MOV R8, R4 ;  /* 0x0000000400087202 */ /* 0x000fe40000000f00 */
[----:B------:R-:W-:-:S07]  /*0b60*/  MOV R11, R5 ;  /* 0x00000005000b7202 */ /* 0x000fce0000000f00 */
.L_x_5:
[----:B-1----:R-:W-:Y:S01]  /*0b70*/  IMAD.WIDE R4, R7, 0x4, R2 ;  /* 0x0000000407047825 */ /* 0x002fe200078e0202 */
[----:B------:R-:W-:-:S05]  /*0b80*/  MOV R9, R11 ;  /* 0x0000000b00097202 */ /* 0x000fca0000000f00 */
[----:B------:R-:W2:Y:S04]  /*0b90*/  LDG.E R4, desc[UR16][R4.64] ;  /* 0x0000001004047981 */ /* 0x000ea8000c1e1900 */
[----:B------:R0:W2:Y:S01]  /*0ba0*/  LDG.E R9, desc[UR16][R8.64] ;  /* 0x0000001008097981 */ /* 0x0000a2000c1e1900 */
[----:B------:R-:W-:Y:S01]  /*0bb0*/  UIADD3 UR4, UPT, UPT, UR4, 0x1, URZ ;  /* 0x0000000104047890 */ /* 0x000fe2000fffe0ff */
[----:B------:R-:W-:-:S03]  /*0bc0*/  IADD3 R7, PT, PT, R7, 0x1, RZ ;  /* 0x0000000107077810 */ /* 0x000fc60007ffe0ff */
[----:B------:R-:W-:Y:S01]  /*0bd0*/  UISETP.NE.AND UP0, UPT, UR4, URZ, UPT ;  /* 0x000000ff0400728c */ /* 0x000fe2000bf05270 */
[----:B0-----:R-:W-:-:S04]  /*0be0*/  IADD3 R8, P0, PT, R8, 0x4, RZ ;  /* 0x0000000408087810 */ /* 0x001fc80007f1e0ff */
[----:B------:R-:W-:Y:S01]  /*0bf0*/  IADD3.X R11, PT, PT, RZ, R11, RZ, P0, !PT ;  /* 0x0000000bff0b7210 */ /* 0x000fe200007fe4ff */
[----:B--2---:R-:W-:-:S04]  /*0c00*/  FADD R0, R4, -R9 ;  /* 0x8000000904007221 */ /* 0x004fc80000000000 */
[----:B------:R-:W-:Y:S01]  /*0c10*/  FFMA R13, R0, R0, R13 ;  /* 0x00000000000d7223 */ /* 0x000fe2000000000d */
[----:B------:R-:W-:Y:S06]  /*0c20*/  BRA.U UP0, `(.L_x_5) ;  /* 0xfffffffd00d07547 */ /* 0x000fec000b83ffff */
.L_x_0:
[----:B------:R-:W-:Y:S01]  /*0c30*/  IADD3 R0, PT, PT, R13, -0xd000000, RZ ;  /* 0xf30000000d007810 */ /* 0x000fe20007ffe0ff */
[----:B------:R0:W1:Y:S01]  /*0c40*/  MUFU.RSQ R2, R13 ;  /* 0x0000000d00027308 */ /* 0x0000620000001400 */
[----:B------:R-:W-:Y:S02]  /*0c50*/  BSSY.RECONVERGENT B0, `(.L_x_6) ;  /* 0x000000b000007945 */ /* 0x000fe40003800200 */
[----:B------:R-:W-:-:S13]  /*0c60*/  ISETP.GT.U32.AND P0, PT, R0, 0x727fffff, PT ;  /* 0x727fffff0000780c */ /* 0x000fda0003f04070 */
[----:B0-----:R-:W-:Y:S05]  /*0c70*/  @!P0 BRA `(.L_x_7) ;  /* 0x0000000000108947 */ /* 0x001fea0003800000 */
[----:B------:R-:W-:Y:S02]  /*0c80*/  MOV R0, R13 ;  /* 0x0000000d00007202 */ /* 0x000fe40000000f00 */
[----:B------:R-:W-:-:S07]  /*0c90*/  MOV R8, 0xcb0 ;  /* 0x00000cb000087802 */ /* 0x000fce0000000f00 */
[----:B-1----:R-:W-:Y:S05]  /*0ca0*/  CALL.REL.NOINC `($__internal_0_$__cuda_sm20_sqrt_rn_f32_slowpath) ;  /* 0x0000000000287944 */ /* 0x002fea0003c00000 */
[----:B------:R-:W-:Y:S05]  /*0cb0*/  BRA `(.L_x_8) ;  /* 0x0000000000107947 */ /* 0x000fea0003800000 */
.L_x_7:
[C---:B-1----:R-:W-:Y:S01]  /*0cc0*/  FMUL.FTZ R0, R2.reuse, R13 ;  /* 0x0000000d02007220 */ /* 0x042fe20000410000 */
[----:B------:R-:W-:-:S03]  /*0cd0*/  FMUL.FTZ R2, R2, 0.5 ;  /* 0x3f00000002027820 */ /* 0x000fc60000410000 */
[----:B------:R-:W-:-:S04]  /*0ce0*/  FFMA R5, -R0, R0, R13 ;  /* 0x0000000000057223 */ /* 0x000fc8000000010d */
[----:B------:R-:W-:-:S07]  /*0cf0*/  FFMA R5, R5, R2, R0 ;  /* 0x0000000205057223 */ /* 0x000fce0000000000 */
.L_x_8:
[----:B------:R-:W-:Y:S05]  /*0d00*/  BSYNC.RECONVERGENT B0 ;  /* 0x0000000000007941 */ /* 0x000fea0003800200 */
.L_x_6:
[----:B------:R-:W0:Y:S02]  /*0d10*/  LDC.64 R2, c[0x0][0x390] ;  /* 0x0000e400ff027b82 */ /* 0x000e240000000a00 */
[----:B0-----:R-:W-:-:S05]  /*0d20*/  IMAD.WIDE R6, R6, 0x4, R2 ;  /* 0x0000000406067825 */ /* 0x001fca00078e0202 */
[----:B------:R-:W-:Y:S01]  /*0d30*/  STG.E desc[UR16][R6.64], R5 ;  /* 0x0000000506007986 */ /* 0x000fe2000c101910 */
[----:B------:R-:W-:Y:S05]  /*0d40*/  EXIT ;  /* 0x000000000000794d */ /* 0x000fea0003800000 */
        .weak           $__internal_0_$__cuda_sm20_sqrt_rn_f32_slowpath
        .type           $__internal_0_$__cuda_sm20_sqrt_rn_f32_slowpath,@function
        .size           $__internal_0_$__cuda_sm20_sqrt_rn_f32_slowpath,(.L_x_11 - $__internal_0_$__cuda_sm20_sqrt_rn_f32_slowpath)
$__internal_0_$__cuda_sm20_sqrt_rn_f32_slowpath:
[----:B------:R-:W-:-:S13]  /*0d50*/  LOP3.LUT P0, RZ, R0, 0x7fffffff, RZ, 0xc0, !PT ;  /* 0x7fffffff00ff7812 */ /* 0x000fda000780c0ff */
[----:B------:R-:W-:Y:S01]  /*0d60*/  @!P0 MOV R2, R0 ;  /* 0x0000000000028202 */ /* 0x000fe20000000f00 */
[----:B------:R-:W-:Y:S06]  /*0d70*/  @!P0 BRA `(.L_x_9) ;  /* 0x0000000000408947 */ /* 0x000fec0003800000 */
[----:B------:R-:W-:-:S13]  /*0d80*/  FSETP.GEU.FTZ.AND P0, PT, R0, RZ, PT ;  /* 0x000000ff0000720b */ /* 0x000fda0003f1e000 */
[----:B------:R-:W-:Y:S01]  /*0d90*/  @!P0 MOV R2, 0x7fffffff ;  /* 0x7fffffff00028802 */ /* 0x000fe20000000f00 */
[----:B------:R-:W-:Y:S06]  /*0da0*/  @!P0 BRA `(.L_x_9) ;  /* 0x0000000000348947 */ /* 0x000fec0003800000 */
[----:B------:R-:W-:-:S13]  /*0db0*/  FSETP.GTU.FTZ.AND P0, PT, |R0|, +INF , PT ;  /* 0x7f8000000000780b */ /* 0x000fda0003f1c200 */
[----:B------:R-:W-:Y:S01]  /*0dc0*/  @P0 FADD.FTZ R2, R0, 1 ;  /* 0x3f80000000020421 */ /* 0x000fe20000010000 */
[----:B------:R-:W-:Y:S06]  /*0dd0*/  @P0 BRA `(.L_x_9) ;  /* 0x0000000000280947 */ /* 0x000fec0003800000 */
[----:B------:R-:W-:-:S13]  /*0de0*/  FSETP.NEU.FTZ.AND P0, PT, |R0|, +INF , PT ;  /* 0x7f8000000000780b */ /* 0x000fda0003f1d200 */
[----:B------:R-:W-:-:S04]  /*0df0*/  @P0 FFMA R3, R0, 1.84467440737095516160e+19, RZ ;  /* 0x5f80000000030823 */ /* 0x000fc800000000ff */
[----:B------:R-:W0:Y:S02]  /*0e00*/  @P0 MUFU.RSQ R2, R3 ;  /* 0x0000000300020308 */ /* 0x000e240000001400 */
[----:B0-----:R-:W-:Y:S01]  /*0e10*/  @P0 FMUL.FTZ R4, R3, R2 ;  /* 0x0000000203040220 */ /* 0x001fe20000410000 */
[----:B------:R-:W-:Y:S01]  /*0e20*/  @P0 FMUL.FTZ R7, R2, 0.5 ;  /* 0x3f00000002070820 */ /* 0x000fe20000410000 */
[----:B------:R-:W-:Y:S02]  /*0e30*/  @!P0 MOV R2, R0 ;  /* 0x0000000000028202 */ /* 0x000fe40000000f00 */
[----:B------:R-:W-:-:S04]  /*0e40*/  @P0 FADD.FTZ R5, -R4, -RZ ;  /* 0x800000ff04050221 */ /* 0x000fc80000010100 */
[----:B------:R-:W-:-:S04]  /*0e50*/  @P0 FFMA R5, R4, R5, R3 ;  /* 0x0000000504050223 */ /* 0x000fc80000000003 */
[----:B------:R-:W-:-:S04]  /*0e60*/  @P0 FFMA R5, R5, R7, R4 ;  /* 0x0000000705050223 */ /* 0x000fc80000000004 */
[----:B------:R-:W-:-:S07]  /*0e70*/  @P0 FMUL.FTZ R2, R5, 2.3283064365386962891e-10 ;  /* 0x2f80000005020820 */ /* 0x000fce0000410000 */
.L_x_9:
[----:B------:R-:W-:Y:S01]  /*0e80*/  HFMA2 R3, -RZ, RZ, 0, 0 ;  /* 0x00000000ff037431 */ /* 0x000fe200000001ff */
[----:B------:R-:W-:Y:S02]  /*0e90*/  MOV R5, R2 ;  /* 0x0000000200057202 */ /* 0x000fe40000000f00 */
[----:B------:R-:W-:-:S04]  /*0ea0*/  MOV R2, R8 ;  /* 0x0000000800027202 */ /* 0x000fc80000000f00 */
[----:B------:R-:W-:Y:S05]  /*0eb0*/  RET.REL.NODEC R2 `(_Z17compute_distancesPfS_S_ii) ;  /* 0xfffffff002507950 */ /* 0x000fea0003c3ffff */
.L_x_10:
[----:B------:R-:W-:-:S00]  /*0ec0*/  BRA `(.L_x_10) ;  /* 0xfffffffc00fc7947 */ /* 0x000fc0000383ffff */
[----:B------:R-:W-:-:S00]  /*0ed0*/  NOP ;  /* 0x0000000000007918 */ /* 0x000fc00000000000 */
        /* <DEDUP_REMOVED lines=10> */
.L_x_11:


//--------------------- .nv.shared.reserved.0     --------------------------
	.section	.nv.shared.reserved.0,"aw",@nobits
	.weak		__nv_reservedSMEM_offset_0_alias
	.size		__nv_reservedSMEM_offset_0_alias, 0, 64
	.other		__nv_reservedSMEM_offset_0_alias,@"STO_CUDA_RESERVED_SHARED STV_DEFAULT"
__nv_reservedSMEM_offset_0_alias:
	.zero		0
	.zero		64


//--------------------- .nv.constant0._Z17compute_distancesPfS_S_ii --------------------------
	.section	.nv.constant0._Z17compute_distancesPfS_S_ii,"a",@progbits
	.sectionflags	@""
	.align	4
.nv.constant0._Z17compute_distancesPfS_S_ii:
	.zero		928


//--------------------- SYMBOLS --------------------------

	.type		.nv.reservedSmem.offset0,@object
	.size		.nv.reservedSmem.offset0,0x4
